	.headerflags	@"EF_CUDA_TEXMODE_UNIFIED EF_CUDA_64BIT_ADDRESS EF_CUDA_ACCELERATORS EF_CUDA_SM90 EF_CUDA_VIRTUAL_SM(EF_CUDA_SM90)"
	.elftype	@"ET_EXEC"


//--------------------- .nv.info                  --------------------------
	.section	.nv.info,"",@"SHT_CUDA_INFO"
	.align	4


	//----- nvinfo : EIATTR_REGCOUNT
	.align		4
        /*0000*/ 	.byte	0x04, 0x2f
        /*0002*/ 	.short	(.L_3 - .L_2)
	.align		4
.L_2:
        /*0004*/ 	.word	index@(triton_poi_fused__native_batch_norm_legit_no_training_hardswish_30)
        /*0008*/ 	.word	0x00000014


	//----- nvinfo : EIATTR_MIN_STACK_SIZE
	.align		4
.L_3:
        /*000c*/ 	.byte	0x04, 0x12
        /*000e*/ 	.short	(.L_5 - .L_4)
	.align		4
.L_4:
        /*0010*/ 	.word	index@(triton_poi_fused__native_batch_norm_legit_no_training_hardswish_30)
        /*0014*/ 	.word	0x00000000


	//----- nvinfo : EIATTR_FRAME_SIZE
	.align		4
.L_5:
        /*0018*/ 	.byte	0x04, 0x11
        /*001a*/ 	.short	(.L_7 - .L_6)
	.align		4
.L_6:
        /*001c*/ 	.word	index@(triton_poi_fused__native_batch_norm_legit_no_training_hardswish_30)
        /*0020*/ 	.word	0x00000000


	//----- nvinfo : EIATTR_MIN_STACK_SIZE
	.align		4
.L_7:
        /*0024*/ 	.byte	0x04, 0x12
        /*0026*/ 	.short	(.L_9 - .L_8)
	.align		4
.L_8:
        /*0028*/ 	.word	index@(triton_poi_fused__native_batch_norm_legit_no_training_hardswish_30)
        /*002c*/ 	.word	0x00000000
.L_9:


//--------------------- .nv.info.triton_poi_fused__native_batch_norm_legit_no_training_hardswish_30 --------------------------
	.section	.nv.info.triton_poi_fused__native_batch_norm_legit_no_training_hardswish_30,"",@"SHT_CUDA_INFO"
	.sectionflags	@""
	.align	4


	//----- nvinfo : EIATTR_CUDA_API_VERSION
	.align		4
        /*0000*/ 	.byte	0x04, 0x37
        /*0002*/ 	.short	(.L_11 - .L_10)
.L_10:
        /*0004*/ 	.word	0x0000007c


	//----- nvinfo : EIATTR_KPARAM_INFO
	.align		4
.L_11:
        /*0008*/ 	.byte	0x04, 0x17
        /*000a*/ 	.short	(.L_13 - .L_12)
.L_12:
        /*000c*/ 	.word	0x00000000
        /*0010*/ 	.short	0x0006
        /*0012*/ 	.short	0x0030
        /*0014*/ 	.byte	0x00, 0xf0, 0x11, 0x00


	//----- nvinfo : EIATTR_KPARAM_INFO
	.align		4
.L_13:
        /*0018*/ 	.byte	0x04, 0x17
        /*001a*/ 	.short	(.L_15 - .L_14)
.L_14:
        /*001c*/ 	.word	0x00000000
        /*0020*/ 	.short	0x0005
        /*0022*/ 	.short	0x0028
        /*0024*/ 	.byte	0x00, 0xf4, 0x21, 0x00


	//----- nvinfo : EIATTR_KPARAM_INFO
	.align		4
.L_15:
        /*0028*/ 	.byte	0x04, 0x17
        /*002a*/ 	.short	(.L_17 - .L_16)
.L_16:
        /*002c*/ 	.word	0x00000000
        /*0030*/ 	.short	0x0004
        /*0032*/ 	.short	0x0020
        /*0034*/ 	.byte	0x00, 0xf4, 0x21, 0x00


	//----- nvinfo : EIATTR_KPARAM_INFO
	.align		4
.L_17:
        /*0038*/ 	.byte	0x04, 0x17
        /*003a*/ 	.short	(.L_19 - .L_18)
.L_18:
        /*003c*/ 	.word	0x00000000
        /*0040*/ 	.short	0x0003
        /*0042*/ 	.short	0x0018
        /*0044*/ 	.byte	0x00, 0xf4, 0x21, 0x00


	//----- nvinfo : EIATTR_KPARAM_INFO
	.align		4
.L_19:
        /*0048*/ 	.byte	0x04, 0x17
        /*004a*/ 	.short	(.L_21 - .L_20)
.L_20:
        /*004c*/ 	.word	0x00000000
        /*0050*/ 	.short	0x0002
        /*0052*/ 	.short	0x0010
        /*0054*/ 	.byte	0x00, 0xf4, 0x21, 0x00


	//----- nvinfo : EIATTR_KPARAM_INFO
	.align		4
.L_21:
        /*0058*/ 	.byte	0x04, 0x17
        /*005a*/ 	.short	(.L_23 - .L_22)
.L_22:
        /*005c*/ 	.word	0x00000000
        /*0060*/ 	.short	0x0001
        /*0062*/ 	.short	0x0008
        /*0064*/ 	.byte	0x00, 0xf4, 0x21, 0x00


	//----- nvinfo : EIATTR_KPARAM_INFO
	.align		4
.L_23:
        /*0068*/ 	.byte	0x04, 0x17
        /*006a*/ 	.short	(.L_25 - .L_24)
.L_24:
        /*006c*/ 	.word	0x00000000
        /*0070*/ 	.short	0x0000
        /*0072*/ 	.short	0x0000
        /*0074*/ 	.byte	0x00, 0xf4, 0x21, 0x00


	//----- nvinfo : EIATTR_SPARSE_MMA_MASK
	.align		4
.L_25:
        /*0078*/ 	.byte	0x03, 0x50
        /*007a*/ 	.short	0x0000


	//----- nvinfo : EIATTR_MAXREG_COUNT
	.align		4
        /*007c*/ 	.byte	0x03, 0x1b
        /*007e*/ 	.short	0x00ff


	//----- nvinfo : EIATTR_EXIT_INSTR_OFFSETS
	.align		4
        /*0080*/ 	.byte	0x04, 0x1c
        /*0082*/ 	.short	(.L_27 - .L_26)


	//   ....[0]....
.L_26:
        /*0084*/ 	.word	0x00000350


	//   ....[1]....
        /*0088*/ 	.word	0x00000380


	//----- nvinfo : EIATTR_REQNTID
	.align		4
.L_27:
        /*008c*/ 	.byte	0x04, 0x10
        /*008e*/ 	.short	(.L_29 - .L_28)
.L_28:
        /*0090*/ 	.word	0x00000080
        /*0094*/ 	.word	0x00000001
        /*0098*/ 	.word	0x00000001


	//----- nvinfo : EIATTR_CBANK_PARAM_SIZE
	.align		4
.L_29:
        /*009c*/ 	.byte	0x03, 0x19
        /*009e*/ 	.short	0x0034


	//----- nvinfo : EIATTR_PARAM_CBANK
	.align		4
        /*00a0*/ 	.byte	0x04, 0x0a
        /*00a2*/ 	.short	(.L_31 - .L_30)
	.align		4
.L_30:
        /*00a4*/ 	.word	index@(.nv.constant0.triton_poi_fused__native_batch_norm_legit_no_training_hardswish_30)
        /*00a8*/ 	.short	0x0210
        /*00aa*/ 	.short	0x0034


	//----- nvinfo : EIATTR_SW_WAR
	.align		4
.L_31:
        /*00ac*/ 	.byte	0x04, 0x36
        /*00ae*/ 	.short	(.L_33 - .L_32)
.L_32:
        /*00b0*/ 	.word	0x00000008
.L_33:


//--------------------- .nv.callgraph             --------------------------
	.section	.nv.callgraph,"",@"SHT_CUDA_CALLGRAPH"
	.align	4
	.sectionentsize	8
	.align		4
        /*0000*/ 	.word	0x00000000
	.align		4
        /*0004*/ 	.word	0xffffffff
	.align		4
        /*0008*/ 	.word	0x00000000
	.align		4
        /*000c*/ 	.word	0xfffffffe
	.align		4
        /*0010*/ 	.word	0x00000000
	.align		4
        /*0014*/ 	.word	0xfffffffd
	.align		4
        /*0018*/ 	.word	0x00000000
	.align		4
        /*001c*/ 	.word	0xfffffffc


//--------------------- .nv.constant4             --------------------------
	.section	.nv.constant4,"a",@progbits
	.align	8
	.align		8
.nv.constant4:
        /*0000*/ 	.dword	_$_str
	.align		8
        /*0008*/ 	.dword	_$_str_$_2


//--------------------- .text.triton_poi_fused__native_batch_norm_legit_no_training_hardswish_30 --------------------------
	.section	.text.triton_poi_fused__native_batch_norm_legit_no_training_hardswish_30,"ax",@progbits
	.align	128
        .global         triton_poi_fused__native_batch_norm_legit_no_training_hardswish_30
        .type           triton_poi_fused__native_batch_norm_legit_no_training_hardswish_30,@function
        .size           triton_poi_fused__native_batch_norm_legit_no_training_hardswish_30,(.L_x_1 - triton_poi_fused__native_batch_norm_legit_no_training_hardswish_30)
        .other          triton_poi_fused__native_batch_norm_legit_no_training_hardswish_30,@"STO_CUDA_ENTRY STV_DEFAULT"
triton_poi_fused__native_batch_norm_legit_no_training_hardswish_30:
.text.triton_poi_fused__native_batch_norm_legit_no_training_hardswish_30:
[----:B------:R-:W0:Y:S01]  /*0000*/  LDC R1, c[0x0][0x28] ;  /* 0x00000a00ff017b82 */ /* 0x000e220000000800 */
[----:B------:R-:W1:Y:S07]  /*0010*/  S2R R2, SR_TID.X ;  /* 0x0000000000027919 */ /* 0x000e6e0000002100 */
[----:B------:R-:W2:Y:S01]  /*0020*/  LDC.64 R8, c[0x0][0x228] ;  /* 0x00008a00ff087b82 */ /* 0x000ea20000000a00 */
[----:B------:R-:W-:Y:S01]  /*0030*/  ULDC.64 UR4, c[0x0][0x208] ;  /* 0x0000820000047ab9 */ /* 0x000fe20000000a00 */
[----:B------:R-:W3:Y:S06]  /*0040*/  S2R R3, SR_CTAID.X ;  /* 0x0000000000037919 */ /* 0x000eec0000002500 */
[----:B------:R-:W4:Y:S08]  /*0050*/  LDC.64 R6, c[0x0][0x220] ;  /* 0x00008800ff067b82 */ /* 0x000f300000000a00 */
[----:B------:R-:W5:Y:S08]  /*0060*/  LDC.64 R10, c[0x0][0x230] ;  /* 0x00008c00ff0a7b82 */ /* 0x000f700000000a00 */
[----:B------:R-:W5:Y:S01]  /*0070*/  LDC.64 R12, c[0x0][0x238] ;  /* 0x00008e00ff0c7b82 */ /* 0x000f620000000a00 */
[----:B-1----:R-:W-:-:S04]  /*0080*/  LOP3.LUT R2, R2, 0x7f, RZ, 0xc0, !PT ;  /* 0x0000007f02027812 */ /* 0x002fc800078ec0ff */
[----:B---3--:R-:W-:Y:S01]  /*0090*/  LEA R3, R3, R2, 0x7 ;  /* 0x0000000203037211 */ /* 0x008fe200078e38ff */
[----:B------:R-:W-:-:S03]  /*00a0*/  HFMA2.MMA R2, -RZ, RZ, 0, 0 ;  /* 0x00000000ff027435 */ /* 0x000fc600000001ff */
[----:B------:R-:W-:-:S07]  /*00b0*/  ISETP.GE.AND P0, PT, R3, 0x1e00, PT ;  /* 0x00001e000300780c */ /* 0x000fce0003f06270 */
[----:B------:R-:W-:-:S05]  /*00c0*/  IMAD.HI R0, R3, -0x77777777, R2 ;  /* 0x8888888903007827 */ /* 0x000fca00078e0202 */
[----:B------:R-:W-:-:S04]  /*00d0*/  SHF.R.U32.HI R5, RZ, 0x1f, R0 ;  /* 0x0000001fff057819 */ /* 0x000fc80000011600 */
[----:B------:R-:W-:-:S05]  /*00e0*/  LEA.HI.SX32 R5, R0, R5, 0x1a ;  /* 0x0000000500057211 */ /* 0x000fca00078fd2ff */
[----:B------:R-:W-:Y:S02]  /*00f0*/  IMAD R15, R5, -0x78, R3 ;  /* 0xffffff88050f7824 */ /* 0x000fe400078e0203 */
[----:B------:R-:W1:Y:S02]  /*0100*/  LDC.64 R4, c[0x0][0x218] ;  /* 0x00008600ff047b82 */ /* 0x000e640000000a00 */
[----:B--2---:R-:W-:-:S05]  /*0110*/  IMAD.WIDE R8, R15, 0x4, R8 ;  /* 0x000000040f087825 */ /* 0x004fca00078e0208 */
[----:B------:R5:W2:Y:S01]  /*0120*/  @!P0 LDG.E.EL R2, desc[UR4][R8.64] ;  /* 0x0000000408028981 */ /* 0x000aa2000c2e1900 */
[----:B------:R-:W-:Y:S01]  /*0130*/  HFMA2.MMA R17, -RZ, RZ, 0, 0 ;  /* 0x00000000ff117435 */ /* 0x000fe200000001ff */
[----:B------:R-:W-:Y:S01]  /*0140*/  MOV R0, RZ ;  /* 0x000000ff00007202 */ /* 0x000fe20000000f00 */
[----:B----4-:R-:W-:-:S04]  /*0150*/  IMAD.WIDE R6, R15, 0x4, R6 ;  /* 0x000000040f067825 */ /* 0x010fc800078e0206 */
[----:B-----5:R-:W-:-:S04]  /*0160*/  IMAD.WIDE R8, R15, 0x4, R10 ;  /* 0x000000040f087825 */ /* 0x020fc800078e020a */
[----:B------:R-:W3:Y:S01]  /*0170*/  @!P0 LDG.E.EL R17, desc[UR4][R6.64] ;  /* 0x0000000406118981 */ /* 0x000ee2000c2e1900 */
[----:B-1----:R-:W-:-:S04]  /*0180*/  IMAD.WIDE R4, R3, 0x4, R4 ;  /* 0x0000000403047825 */ /* 0x002fc800078e0204 */
[----:B0-----:R-:W-:Y:S01]  /*0190*/  IMAD.WIDE R10, R15, 0x4, R12 ;  /* 0x000000040f0a7825 */ /* 0x001fe200078e020c */
[----:B------:R0:W3:Y:S01]  /*01a0*/  @!P0 LDG.E R0, desc[UR4][R4.64] ;  /* 0x0000000404008981 */ /* 0x0000e2000c1e1900 */
[----:B------:R-:W-:-:S06]  /*01b0*/  CS2R R12, SRZ ;  /* 0x00000000000c7805 */ /* 0x000fcc000001ff00 */
[----:B------:R-:W4:Y:S04]  /*01c0*/  @!P0 LDG.E.EL R12, desc[UR4][R8.64] ;  /* 0x00000004080c8981 */ /* 0x000f28000c2e1900 */
[----:B------:R-:W4:Y:S01]  /*01d0*/  @!P0 LDG.E.EL R13, desc[UR4][R10.64] ;  /* 0x000000040a0d8981 */ /* 0x000f22000c2e1900 */
[----:B0-----:R-:W-:Y:S01]  /*01e0*/  MOV R5, 0x3e800000 ;  /* 0x3e80000000057802 */ /* 0x001fe20000000f00 */
[----:B--2---:R-:W-:-:S04]  /*01f0*/  FADD R2, R2, 0.0010000000474974513054 ;  /* 0x3a83126f02027421 */ /* 0x004fc80000000000 */
[----:B------:R-:W0:Y:S02]  /*0200*/  MUFU.SQRT R14, R2 ;  /* 0x00000002000e7308 */ /* 0x000e240000002000 */
[C---:B0-----:R-:W-:Y:S02]  /*0210*/  FSETP.GT.AND P1, PT, R14.reuse, 8.50705917302346158658e+37, PT ;  /* 0x7e8000000e00780b */ /* 0x041fe40003f24000 */
[----:B------:R-:W-:-:S11]  /*0220*/  FSETP.GEU.AND P2, PT, R14, 1.175494350822287508e-38, PT ;  /* 0x008000000e00780b */ /* 0x000fd60003f4e000 */
[----:B------:R-:W-:-:S04]  /*0230*/  @P1 FMUL R14, R14, 0.25 ;  /* 0x3e8000000e0e1820 */ /* 0x000fc80000400000 */
[----:B------:R-:W-:-:S06]  /*0240*/  @!P2 FMUL R14, R14, 16777216 ;  /* 0x4b8000000e0ea820 */ /* 0x000fcc0000400000 */
[----:B------:R-:W0:Y:S01]  /*0250*/  MUFU.RCP R14, R14 ;  /* 0x0000000e000e7308 */ /* 0x000e220000001000 */
[----:B------:R-:W-:Y:S01]  /*0260*/  FSEL R5, R5, 1, P1 ;  /* 0x3f80000005057808 */ /* 0x000fe20000800000 */
[----:B---3--:R-:W-:-:S04]  /*0270*/  FADD R0, -R17, R0 ;  /* 0x0000000011007221 */ /* 0x008fc80000000100 */
[----:B------:R-:W-:-:S04]  /*0280*/  @!P2 FMUL R5, R5, 16777216 ;  /* 0x4b8000000505a820 */ /* 0x000fc80000400000 */
[----:B0-----:R-:W-:-:S04]  /*0290*/  FMUL R5, R14, R5 ;  /* 0x000000050e057220 */ /* 0x001fc80000400000 */
[----:B------:R-:W-:Y:S02]  /*02a0*/  FMUL R0, R0, R5 ;  /* 0x0000000500007220 */ /* 0x000fe40000400000 */
[----:B------:R-:W0:Y:S02]  /*02b0*/  LDC.64 R4, c[0x0][0x210] ;  /* 0x00008400ff047b82 */ /* 0x000e240000000a00 */
[----:B----4-:R-:W-:-:S04]  /*02c0*/  FFMA R0, R0, R12, R13 ;  /* 0x0000000c00007223 */ /* 0x010fc8000000000d */
[----:B------:R-:W-:-:S05]  /*02d0*/  FADD R2, R0, 3 ;  /* 0x4040000000027421 */ /* 0x000fca0000000000 */
[----:B------:R-:W-:-:S04]  /*02e0*/  FSETP.GTU.AND P1, PT, R2, RZ, PT ;  /* 0x000000ff0200720b */ /* 0x000fc80003f2c000 */
[----:B------:R-:W-:-:S04]  /*02f0*/  FSEL R7, R2, RZ, P1 ;  /* 0x000000ff02077208 */ /* 0x000fc80000800000 */
[C---:B------:R-:W-:Y:S02]  /*0300*/  FSETP.GEU.AND P2, PT, R7.reuse, 6, PT ;  /* 0x40c000000700780b */ /* 0x040fe40003f4e000 */
[----:B------:R-:W-:Y:S01]  /*0310*/  FSETP.NAN.AND P1, PT, R7, R7, PT ;  /* 0x000000070700720b */ /* 0x000fe20003f28000 */
[----:B0-----:R-:W-:-:S10]  /*0320*/  IMAD.WIDE R2, R3, 0x4, R4 ;  /* 0x0000000403027825 */ /* 0x001fd400078e0204 */
[----:B------:R-:W-:-:S05]  /*0330*/  @P2 FSEL R7, R7, 6, P1 ;  /* 0x40c0000007072808 */ /* 0x000fca0000800000 */
[----:B------:R-:W-:Y:S01]  /*0340*/  FMUL R0, R0, R7 ;  /* 0x0000000700007220 */ /* 0x000fe20000400000 */
[----:B------:R-:W-:Y:S06]  /*0350*/  @P0 EXIT ;  /* 0x000000000000094d */ /* 0x000fec0003800000 */
[----:B------:R-:W-:-:S05]  /*0360*/  FMUL R5, R0, 0.16666667163372039795 ;  /* 0x3e2aaaab00057820 */ /* 0x000fca0000400000 */
[----:B------:R-:W-:Y:S01]  /*0370*/  STG.E desc[UR4][R2.64], R5 ;  /* 0x0000000502007986 */ /* 0x000fe2000c101904 */
[----:B------:R-:W-:Y:S05]  /*0380*/  EXIT ;  /* 0x000000000000794d */ /* 0x000fea0003800000 */
.L_x_0:
[----:B------:R-:W-:-:S00]  /*0390*/  BRA `(.L_x_0) ;  /* 0xfffffffc00fc7947 */ /* 0x000fc0000383ffff */
[----:B------:R-:W-:-:S00]  /*03a0*/  NOP ;  /* 0x0000000000007918 */ /* 0x000fc00000000000 */
        /* <DEDUP_REMOVED lines=13> */
.L_x_1:


//--------------------- .nv.global.init           --------------------------
	.section	.nv.global.init,"aw",@progbits
.nv.global.init:
	.type		_$_str,@object
	.size		_$_str,(_$_str_$_2 - _$_str)
_$_str:
        /*0000*/ 	.byte	0x5f, 0x5f, 0x43, 0x55, 0x44, 0x41, 0x5f, 0x46, 0x54, 0x5a, 0x00
	.type		_$_str_$_2,@object
	.size		_$_str_$_2,(.L_1 - _$_str_$_2)
_$_str_$_2:
        /*000b*/ 	.byte	0x5f, 0x5f, 0x43, 0x55, 0x44, 0x41, 0x5f, 0x50, 0x52, 0x45, 0x43, 0x5f, 0x53, 0x51, 0x52, 0x54
        /*001b*/ 	.byte	0x00
.L_1:


//--------------------- .nv.constant0.triton_poi_fused__native_batch_norm_legit_no_training_hardswish_30 --------------------------
	.section	.nv.constant0.triton_poi_fused__native_batch_norm_legit_no_training_hardswish_30,"a",@progbits
	.sectionflags	@""
	.align	4
.nv.constant0.triton_poi_fused__native_batch_norm_legit_no_training_hardswish_30:
	.zero		580
